//
// Generated by NVIDIA NVVM Compiler
//
// Compiler Build ID: CL-36424714
// Cuda compilation tools, release 13.0, V13.0.88
// Based on NVVM 20.0.0
//

.version 9.0
.target sm_100
.address_size 64

	// .globl	_Z16reduction_kernelPjS_jS_S_j
// _ZZ16reduction_kernelPjS_jS_S_jE14hash_reduction has been demoted
// _ZZ16reduction_kernelPjS_jS_S_jE15nonce_reduction has been demoted

.visible .entry _Z16reduction_kernelPjS_jS_S_j(
	.param .u64 .ptr .align 1 _Z16reduction_kernelPjS_jS_S_j_param_0,
	.param .u64 .ptr .align 1 _Z16reduction_kernelPjS_jS_S_j_param_1,
	.param .u32 _Z16reduction_kernelPjS_jS_S_j_param_2,
	.param .u64 .ptr .align 1 _Z16reduction_kernelPjS_jS_S_j_param_3,
	.param .u64 .ptr .align 1 _Z16reduction_kernelPjS_jS_S_j_param_4,
	.param .u32 _Z16reduction_kernelPjS_jS_S_j_param_5
)
{
	.reg .pred 	%p<24>;
	.reg .b32 	%r<56>;
	.reg .b64 	%rd<19>;
	// demoted variable
	.shared .align 4 .b8 _ZZ16reduction_kernelPjS_jS_S_jE14hash_reduction[4096];
	// demoted variable
	.shared .align 4 .b8 _ZZ16reduction_kernelPjS_jS_S_jE15nonce_reduction[4096];
	ld.param.u64 	%rd5, [_Z16reduction_kernelPjS_jS_S_j_param_0];
	ld.param.u64 	%rd6, [_Z16reduction_kernelPjS_jS_S_j_param_1];
	ld.param.u32 	%r22, [_Z16reduction_kernelPjS_jS_S_j_param_2];
	ld.param.u64 	%rd3, [_Z16reduction_kernelPjS_jS_S_j_param_3];
	ld.param.u64 	%rd4, [_Z16reduction_kernelPjS_jS_S_j_param_4];
	ld.param.u32 	%r54, [_Z16reduction_kernelPjS_jS_S_j_param_5];
	cvta.to.global.u64 	%rd1, %rd6;
	cvta.to.global.u64 	%rd2, %rd5;
	mov.u32 	%r24, %ntid.x;
	mov.u32 	%r1, %ctaid.x;
	mul.lo.s32 	%r25, %r24, %r1;
	shl.b32 	%r26, %r25, 1;
	mov.u32 	%r2, %tid.x;
	add.s32 	%r3, %r26, %r2;
	setp.ge.u32 	%p1, %r3, %r22;
	shl.b32 	%r27, %r2, 2;
	mov.u32 	%r28, _ZZ16reduction_kernelPjS_jS_S_jE14hash_reduction;
	add.s32 	%r4, %r28, %r27;
	@%p1 bra 	$L__BB0_2;
	mul.wide.u32 	%rd7, %r3, 4;
	add.s64 	%rd8, %rd2, %rd7;
	ld.global.u32 	%r54, [%rd8];
	st.shared.u32 	[%r4], %r54;
	add.s64 	%rd9, %rd1, %rd7;
	ld.global.u32 	%r55, [%rd9];
	bra.uni 	$L__BB0_3;
$L__BB0_2:
	st.shared.u32 	[%r4], %r54;
	mov.u32 	%r55, %r54;
$L__BB0_3:
	mov.u32 	%r30, _ZZ16reduction_kernelPjS_jS_S_jE15nonce_reduction;
	add.s32 	%r9, %r30, %r27;
	st.shared.u32 	[%r9], %r55;
	add.s32 	%r10, %r3, 1024;
	setp.ge.u32 	%p2, %r10, %r22;
	@%p2 bra 	$L__BB0_6;
	mul.wide.u32 	%rd10, %r10, 4;
	add.s64 	%rd11, %rd2, %rd10;
	ld.global.u32 	%r11, [%rd11];
	setp.le.u32 	%p3, %r54, %r11;
	@%p3 bra 	$L__BB0_6;
	st.shared.u32 	[%r4], %r11;
	add.s64 	%rd13, %rd1, %rd10;
	ld.global.u32 	%r31, [%rd13];
	st.shared.u32 	[%r9], %r31;
$L__BB0_6:
	bar.sync 	0;
	setp.gt.u32 	%p4, %r2, 511;
	@%p4 bra 	$L__BB0_9;
	ld.shared.u32 	%r32, [%r4];
	ld.shared.u32 	%r12, [%r4+2048];
	setp.le.u32 	%p5, %r32, %r12;
	@%p5 bra 	$L__BB0_9;
	st.shared.u32 	[%r4], %r12;
	ld.shared.u32 	%r33, [%r9+2048];
	st.shared.u32 	[%r9], %r33;
$L__BB0_9:
	bar.sync 	0;
	setp.gt.u32 	%p6, %r2, 255;
	@%p6 bra 	$L__BB0_12;
	ld.shared.u32 	%r34, [%r4];
	ld.shared.u32 	%r13, [%r4+1024];
	setp.le.u32 	%p7, %r34, %r13;
	@%p7 bra 	$L__BB0_12;
	st.shared.u32 	[%r4], %r13;
	ld.shared.u32 	%r35, [%r9+1024];
	st.shared.u32 	[%r9], %r35;
$L__BB0_12:
	bar.sync 	0;
	setp.gt.u32 	%p8, %r2, 127;
	@%p8 bra 	$L__BB0_15;
	ld.shared.u32 	%r36, [%r4];
	ld.shared.u32 	%r14, [%r4+512];
	setp.le.u32 	%p9, %r36, %r14;
	@%p9 bra 	$L__BB0_15;
	st.shared.u32 	[%r4], %r14;
	ld.shared.u32 	%r37, [%r9+512];
	st.shared.u32 	[%r9], %r37;
$L__BB0_15:
	bar.sync 	0;
	setp.gt.u32 	%p10, %r2, 63;
	@%p10 bra 	$L__BB0_18;
	ld.shared.u32 	%r38, [%r4];
	ld.shared.u32 	%r15, [%r4+256];
	setp.le.u32 	%p11, %r38, %r15;
	@%p11 bra 	$L__BB0_18;
	st.shared.u32 	[%r4], %r15;
	ld.shared.u32 	%r39, [%r9+256];
	st.shared.u32 	[%r9], %r39;
$L__BB0_18:
	bar.sync 	0;
	setp.gt.u32 	%p12, %r2, 31;
	@%p12 bra 	$L__BB0_21;
	ld.shared.u32 	%r40, [%r4];
	ld.shared.u32 	%r16, [%r4+128];
	setp.le.u32 	%p13, %r40, %r16;
	@%p13 bra 	$L__BB0_21;
	st.shared.u32 	[%r4], %r16;
	ld.shared.u32 	%r41, [%r9+128];
	st.shared.u32 	[%r9], %r41;
$L__BB0_21:
	bar.sync 	0;
	setp.gt.u32 	%p14, %r2, 15;
	@%p14 bra 	$L__BB0_24;
	ld.shared.u32 	%r42, [%r4];
	ld.shared.u32 	%r17, [%r4+64];
	setp.le.u32 	%p15, %r42, %r17;
	@%p15 bra 	$L__BB0_24;
	st.shared.u32 	[%r4], %r17;
	ld.shared.u32 	%r43, [%r9+64];
	st.shared.u32 	[%r9], %r43;
$L__BB0_24:
	bar.sync 	0;
	setp.gt.u32 	%p16, %r2, 7;
	@%p16 bra 	$L__BB0_27;
	ld.shared.u32 	%r44, [%r4];
	ld.shared.u32 	%r18, [%r4+32];
	setp.le.u32 	%p17, %r44, %r18;
	@%p17 bra 	$L__BB0_27;
	st.shared.u32 	[%r4], %r18;
	ld.shared.u32 	%r45, [%r9+32];
	st.shared.u32 	[%r9], %r45;
$L__BB0_27:
	bar.sync 	0;
	setp.gt.u32 	%p18, %r2, 3;
	@%p18 bra 	$L__BB0_30;
	ld.shared.u32 	%r46, [%r4];
	ld.shared.u32 	%r19, [%r4+16];
	setp.le.u32 	%p19, %r46, %r19;
	@%p19 bra 	$L__BB0_30;
	st.shared.u32 	[%r4], %r19;
	ld.shared.u32 	%r47, [%r9+16];
	st.shared.u32 	[%r9], %r47;
$L__BB0_30:
	bar.sync 	0;
	setp.gt.u32 	%p20, %r2, 1;
	@%p20 bra 	$L__BB0_33;
	ld.shared.u32 	%r48, [%r4];
	ld.shared.u32 	%r20, [%r4+8];
	setp.le.u32 	%p21, %r48, %r20;
	@%p21 bra 	$L__BB0_33;
	st.shared.u32 	[%r4], %r20;
	ld.shared.u32 	%r49, [%r9+8];
	st.shared.u32 	[%r9], %r49;
$L__BB0_33:
	bar.sync 	0;
	setp.ne.s32 	%p22, %r2, 0;
	@%p22 bra 	$L__BB0_37;
	ld.shared.u32 	%r50, [%r4];
	ld.shared.u32 	%r21, [_ZZ16reduction_kernelPjS_jS_S_jE14hash_reduction+4];
	setp.le.u32 	%p23, %r50, %r21;
	@%p23 bra 	$L__BB0_36;
	st.shared.u32 	[%r4], %r21;
	ld.shared.u32 	%r51, [_ZZ16reduction_kernelPjS_jS_S_jE15nonce_reduction+4];
	st.shared.u32 	[%r9], %r51;
$L__BB0_36:
	ld.shared.u32 	%r52, [_ZZ16reduction_kernelPjS_jS_S_jE14hash_reduction];
	cvta.to.global.u64 	%rd14, %rd3;
	mul.wide.u32 	%rd15, %r1, 4;
	add.s64 	%rd16, %rd14, %rd15;
	st.global.u32 	[%rd16], %r52;
	ld.shared.u32 	%r53, [_ZZ16reduction_kernelPjS_jS_S_jE15nonce_reduction];
	cvta.to.global.u64 	%rd17, %rd4;
	add.s64 	%rd18, %rd17, %rd15;
	st.global.u32 	[%rd18], %r53;
$L__BB0_37:
	ret;

}


// ===== COMPILED SASS (sm_100) =====

	.target	sm_100

	.elftype	@"ET_EXEC"


//--------------------- .note.nv.tkinfo           --------------------------
	.section	.note.nv.tkinfo,"",@"SHT_NOTE"
	.sectionflags	@"SHF_NOTE_NV_TKINFO"
	.tkinfo
        /*0018*/ 	.word	0x00000002
        /*0030*/ 	.string	""
        /*0030*/ 	.string	"ptxas"
        /*0030*/ 	.string	"Cuda compilation tools, release 13.0, V13.0.88"
        /*0030*/ 	.string	"Build cuda_13.0.r13.0/compiler.36424714_0"
        /*0030*/ 	.string	"-arch sm_100 -m 64 "



//--------------------- .note.nv.cuinfo           --------------------------
	.section	.note.nv.cuinfo,"",@"SHT_NOTE"
	.sectionflags	@"SHF_NOTE_NV_CUINFO"
        /*0018*/ 	.short	0x0002
        /*001a*/ 	.short	0x0064
        /*001c*/ 	.short	0x0082
	.zero		2


//--------------------- .nv.info                  --------------------------
	.section	.nv.info,"",@"SHT_CUDA_INFO"
	.align	4


	//----- nvinfo : EIATTR_REGCOUNT
	.align		4
        /*0000*/ 	.byte	0x04, 0x2f
        /*0002*/ 	.short	(.L_1 - .L_0)
	.align		4
.L_0:
        /*0004*/ 	.word	index@(_Z16reduction_kernelPjS_jS_S_j)
        /*0008*/ 	.word	0x00000012


	//----- nvinfo : EIATTR_FRAME_SIZE
	.align		4
.L_1:
        /*000c*/ 	.byte	0x04, 0x11
        /*000e*/ 	.short	(.L_3 - .L_2)
	.align		4
.L_2:
        /*0010*/ 	.word	index@(_Z16reduction_kernelPjS_jS_S_j)
        /*0014*/ 	.word	0x00000000


	//----- nvinfo : EIATTR_MIN_STACK_SIZE
	.align		4
.L_3:
        /*0018*/ 	.byte	0x04, 0x12
        /*001a*/ 	.short	(.L_5 - .L_4)
	.align		4
.L_4:
        /*001c*/ 	.word	index@(_Z16reduction_kernelPjS_jS_S_j)
        /*0020*/ 	.word	0x00000000
.L_5:


//--------------------- .nv.compat                --------------------------
	.section	.nv.compat,"",@"SHT_CUDA_COMPAT_INFO"
	.align	4
        /*0000*/ 	.byte	0x02, 0x09, 0x00, 0x00, 0x02, 0x02, 0x01, 0x00, 0x02, 0x05, 0x05, 0x00, 0x03, 0x07, 0x01, 0x01
        /*0010*/ 	.byte	0x02, 0x03, 0x00, 0x00, 0x02, 0x06, 0x01, 0x00, 0x04, 0x0b, 0x08, 0x00, 0x09, 0x00, 0x00, 0x00
        /*0020*/ 	.byte	0x00, 0x00, 0x00, 0x00


//--------------------- .nv.info._Z16reduction_kernelPjS_jS_S_j --------------------------
	.section	.nv.info._Z16reduction_kernelPjS_jS_S_j,"",@"SHT_CUDA_INFO"
	.sectionflags	@""
	.align	4


	//----- nvinfo : EIATTR_CUDA_API_VERSION
	.align		4
        /*0000*/ 	.byte	0x04, 0x37
        /*0002*/ 	.short	(.L_7 - .L_6)
.L_6:
        /*0004*/ 	.word	0x00000082


	//----- nvinfo : EIATTR_KPARAM_INFO
	.align		4
.L_7:
        /*0008*/ 	.byte	0x04, 0x17
        /*000a*/ 	.short	(.L_9 - .L_8)
.L_8:
        /*000c*/ 	.word	0x00000000
        /*0010*/ 	.short	0x0005
        /*0012*/ 	.short	0x0028
        /*0014*/ 	.byte	0x00, 0xf0, 0x11, 0x00


	//----- nvinfo : EIATTR_KPARAM_INFO
	.align		4
.L_9:
        /*0018*/ 	.byte	0x04, 0x17
        /*001a*/ 	.short	(.L_11 - .L_10)
.L_10:
        /*001c*/ 	.word	0x00000000
        /*0020*/ 	.short	0x0004
        /*0022*/ 	.short	0x0020
        /*0024*/ 	.byte	0x00, 0xf5, 0x21, 0x00


	//----- nvinfo : EIATTR_KPARAM_INFO
	.align		4
.L_11:
        /*0028*/ 	.byte	0x04, 0x17
        /*002a*/ 	.short	(.L_13 - .L_12)
.L_12:
        /*002c*/ 	.word	0x00000000
        /*0030*/ 	.short	0x0003
        /*0032*/ 	.short	0x0018
        /*0034*/ 	.byte	0x00, 0xf5, 0x21, 0x00


	//----- nvinfo : EIATTR_KPARAM_INFO
	.align		4
.L_13:
        /*0038*/ 	.byte	0x04, 0x17
        /*003a*/ 	.short	(.L_15 - .L_14)
.L_14:
        /*003c*/ 	.word	0x00000000
        /*0040*/ 	.short	0x0002
        /*0042*/ 	.short	0x0010
        /*0044*/ 	.byte	0x00, 0xf0, 0x11, 0x00


	//----- nvinfo : EIATTR_KPARAM_INFO
	.align		4
.L_15:
        /*0048*/ 	.byte	0x04, 0x17
        /*004a*/ 	.short	(.L_17 - .L_16)
.L_16:
        /*004c*/ 	.word	0x00000000
        /*0050*/ 	.short	0x0001
        /*0052*/ 	.short	0x0008
        /*0054*/ 	.byte	0x00, 0xf5, 0x21, 0x00


	//----- nvinfo : EIATTR_KPARAM_INFO
	.align		4
.L_17:
        /*0058*/ 	.byte	0x04, 0x17
        /*005a*/ 	.short	(.L_19 - .L_18)
.L_18:
        /*005c*/ 	.word	0x00000000
        /*0060*/ 	.short	0x0000
        /*0062*/ 	.short	0x0000
        /*0064*/ 	.byte	0x00, 0xf5, 0x21, 0x00


	//----- nvinfo : EIATTR_SPARSE_MMA_MASK
	.align		4
.L_19:
        /*0068*/ 	.byte	0x03, 0x50
        /*006a*/ 	.short	0x0000


	//----- nvinfo : EIATTR_MAXREG_COUNT
	.align		4
        /*006c*/ 	.byte	0x03, 0x1b
        /*006e*/ 	.short	0x00ff


	//----- nvinfo : EIATTR_NUM_BARRIERS
	.align		4
        /*0070*/ 	.byte	0x02, 0x4c
        /*0072*/ 	.byte	0x01
	.zero		1


	//----- nvinfo : EIATTR_MERCURY_ISA_VERSION
	.align		4
        /*0074*/ 	.byte	0x03, 0x5f
        /*0076*/ 	.short	0x0101


	//----- nvinfo : EIATTR_VRC_CTA_INIT_COUNT
	.align		4
        /*0078*/ 	.byte	0x02, 0x4a
	.zero		1
	.zero		1


	//----- nvinfo : EIATTR_EXIT_INSTR_OFFSETS
	.align		4
        /*007c*/ 	.byte	0x04, 0x1c
        /*007e*/ 	.short	(.L_21 - .L_20)


	//   ....[0]....
.L_20:
        /*0080*/ 	.word	0x00000910


	//   ....[1]....
        /*0084*/ 	.word	0x00000a00


	//----- nvinfo : EIATTR_CRS_STACK_SIZE
	.align		4
.L_21:
        /*0088*/ 	.byte	0x04, 0x1e
        /*008a*/ 	.short	(.L_23 - .L_22)
.L_22:
        /*008c*/ 	.word	0x00000000


	//----- nvinfo : EIATTR_CBANK_PARAM_SIZE
	.align		4
.L_23:
        /*0090*/ 	.byte	0x03, 0x19
        /*0092*/ 	.short	0x002c


	//----- nvinfo : EIATTR_PARAM_CBANK
	.align		4
        /*0094*/ 	.byte	0x04, 0x0a
        /*0096*/ 	.short	(.L_25 - .L_24)
	.align		4
.L_24:
        /*0098*/ 	.word	index@(.nv.constant0._Z16reduction_kernelPjS_jS_S_j)
        /*009c*/ 	.short	0x0380
        /*009e*/ 	.short	0x002c


	//----- nvinfo : EIATTR_SW_WAR
	.align		4
.L_25:
        /*00a0*/ 	.byte	0x04, 0x36
        /*00a2*/ 	.short	(.L_27 - .L_26)
.L_26:
        /*00a4*/ 	.word	0x00000008
.L_27:


//--------------------- .nv.callgraph             --------------------------
	.section	.nv.callgraph,"",@"SHT_CUDA_CALLGRAPH"
	.align	4
	.sectionentsize	8
	.align		4
        /*0000*/ 	.word	0x00000000
	.align		4
        /*0004*/ 	.word	0xffffffff
	.align		4
        /*0008*/ 	.word	0x00000000
	.align		4
        /*000c*/ 	.word	0xfffffffe
	.align		4
        /*0010*/ 	.word	0x00000000
	.align		4
        /*0014*/ 	.word	0xfffffffd
	.align		4
        /*0018*/ 	.word	0x00000000
	.align		4
        /*001c*/ 	.word	0xfffffffc


//--------------------- .text._Z16reduction_kernelPjS_jS_S_j --------------------------
	.section	.text._Z16reduction_kernelPjS_jS_S_j,"ax",@progbits
	.align	128
        .global         _Z16reduction_kernelPjS_jS_S_j
        .type           _Z16reduction_kernelPjS_jS_S_j,@function
        .size           _Z16reduction_kernelPjS_jS_S_j,(.L_x_21 - _Z16reduction_kernelPjS_jS_S_j)
        .other          _Z16reduction_kernelPjS_jS_S_j,@"STO_CUDA_ENTRY STV_DEFAULT"
_Z16reduction_kernelPjS_jS_S_j:
.text._Z16reduction_kernelPjS_jS_S_j:
[----:B------:R-:W-:Y:S01]  /*0000*/  LDC R1, c[0x0][0x37c] ;  /* 0x0000df00ff017b82 */ /* 0x000fe20000000800 */
[----:B------:R-:W0:Y:S01]  /*0010*/  S2R R0, SR_CTAID.X ;  /* 0x0000000000007919 */ /* 0x000e220000002500 */
[----:B------:R-:W0:Y:S06]  /*0020*/  LDCU UR4, c[0x0][0x360] ;  /* 0x00006c00ff0477ac */ /* 0x000e2c0008000800 */
[----:B------:R-:W1:Y:S01]  /*0030*/  LDC.64 R6, c[0x0][0x388] ;  /* 0x0000e200ff067b82 */ /* 0x000e620000000a00 */
[----:B------:R-:W2:Y:S01]  /*0040*/  S2R R2, SR_TID.X ;  /* 0x0000000000027919 */ /* 0x000ea20000002100 */
[----:B------:R-:W3:Y:S01]  /*0050*/  LDCU UR7, c[0x0][0x390] ;  /* 0x00007200ff0777ac */ /* 0x000ee20008000800 */
[----:B------:R-:W4:Y:S05]  /*0060*/  LDCU UR10, c[0x0][0x3a8] ;  /* 0x00007500ff0a77ac */ /* 0x000f2a0008000800 */
[----:B------:R-:W5:Y:S01]  /*0070*/  LDC.64 R4, c[0x0][0x380] ;  /* 0x0000e000ff047b82 */ /* 0x000f620000000a00 */
[----:B------:R-:W5:Y:S01]  /*0080*/  LDCU.64 UR8, c[0x0][0x358] ;  /* 0x00006b00ff0877ac */ /* 0x000f620008000a00 */
[----:B----4-:R-:W-:-:S02]  /*0090*/  IMAD.U32 R8, RZ, RZ, UR10 ;  /* 0x0000000aff087e24 */ /* 0x010fc4000f8e00ff */
[----:B0-----:R-:W-:-:S04]  /*00a0*/  IMAD R3, R0, UR4, RZ ;  /* 0x0000000400037c24 */ /* 0x001fc8000f8e02ff */
[----:B--2---:R-:W-:-:S05]  /*00b0*/  IMAD R3, R3, 0x2, R2 ;  /* 0x0000000203037824 */ /* 0x004fca00078e0202 */
[----:B---3--:R-:W-:-:S13]  /*00c0*/  ISETP.GE.U32.AND P1, PT, R3, UR7, PT ;  /* 0x0000000703007c0c */ /* 0x008fda000bf26070 */
[C---:B-1----:R-:W-:Y:S01]  /*00d0*/  @!P1 IMAD.WIDE.U32 R6, R3.reuse, 0x4, R6 ;  /* 0x0000000403069825 */ /* 0x042fe200078e0006 */
[----:B------:R-:W0:Y:S03]  /*00e0*/  S2UR UR6, SR_CgaCtaId ;  /* 0x00000000000679c3 */ /* 0x000e260000008800 */
[C---:B-----5:R-:W-:Y:S02]  /*00f0*/  @!P1 IMAD.WIDE.U32 R4, R3.reuse, 0x4, R4 ;  /* 0x0000000403049825 */ /* 0x060fe400078e0004 */
[----:B------:R-:W2:Y:S03]  /*0100*/  @!P1 LDG.E R7, desc[UR8][R6.64] ;  /* 0x0000000806079981 */ /* 0x000ea6000c1e1900 */
[----:B------:R-:W1:Y:S01]  /*0110*/  @P1 LDC R10, c[0x0][0x3a8] ;  /* 0x0000ea00ff0a1b82 */ /* 0x000e620000000800 */
[----:B------:R3:W4:Y:S01]  /*0120*/  @!P1 LDG.E R8, desc[UR8][R4.64] ;  /* 0x0000000804089981 */ /* 0x000722000c1e1900 */
[----:B------:R-:W-:Y:S01]  /*0130*/  UMOV UR4, 0x400 ;  /* 0x0000040000047882 */ /* 0x000fe20000000000 */
[----:B------:R-:W-:Y:S01]  /*0140*/  VIADD R9, R3, 0x400 ;  /* 0x0000040003097836 */ /* 0x000fe20000000000 */
[----:B------:R-:W-:Y:S01]  /*0150*/  UIADD3 UR5, UPT, UPT, UR4, 0x1000, URZ ;  /* 0x0000100004057890 */ /* 0x000fe2000fffe0ff */
[----:B------:R-:W-:Y:S01]  /*0160*/  BSSY.RECONVERGENT B0, `(.L_x_0) ;  /* 0x0000017000007945 */ /* 0x000fe20003800200 */
[----:B------:R-:W-:-:S02]  /*0170*/  ISETP.GT.U32.AND P0, PT, R2, 0x1ff, PT ;  /* 0x000001ff0200780c */ /* 0x000fc40003f04070 */
[----:B------:R-:W-:Y:S02]  /*0180*/  ISETP.GE.U32.AND P2, PT, R9, UR7, PT ;  /* 0x0000000709007c0c */ /* 0x000fe4000bf46070 */
[----:B------:R-:W-:Y:S01]  /*0190*/  ISETP.GT.U32.AND P6, PT, R2, 0xff, PT ;  /* 0x000000ff0200780c */ /* 0x000fe20003fc4070 */
[----:B0-----:R-:W-:Y:S02]  /*01a0*/  ULEA UR4, UR6, UR4, 0x18 ;  /* 0x0000000406047291 */ /* 0x001fe4000f8ec0ff */
[----:B------:R-:W-:-:S04]  /*01b0*/  ULEA UR5, UR6, UR5, 0x18 ;  /* 0x0000000506057291 */ /* 0x000fc8000f8ec0ff */
[C---:B------:R-:W-:Y:S02]  /*01c0*/  LEA R3, R2.reuse, UR4, 0x2 ;  /* 0x0000000402037c11 */ /* 0x040fe4000f8e10ff */
[----:B---3--:R-:W-:Y:S01]  /*01d0*/  LEA R4, R2, UR5, 0x2 ;  /* 0x0000000502047c11 */ /* 0x008fe2000f8e10ff */
[----:B------:R-:W-:Y:S02]  /*01e0*/  @P1 IMAD.U32 R7, RZ, RZ, UR10 ;  /* 0x0000000aff071e24 */ /* 0x000fe4000f8e00ff */
[----:B----4-:R0:W-:Y:S04]  /*01f0*/  @!P1 STS [R3], R8 ;  /* 0x0000000803009388 */ /* 0x0101e80000000800 */
[----:B-1----:R0:W-:Y:S04]  /*0200*/  @P1 STS [R3], R10 ;  /* 0x0000000a03001388 */ /* 0x0021e80000000800 */
[----:B--2---:R0:W-:Y:S01]  /*0210*/  STS [R4], R7 ;  /* 0x0000000704007388 */ /* 0x0041e20000000800 */
[----:B------:R-:W-:Y:S05]  /*0220*/  @P2 BRA `(.L_x_1) ;  /* 0x0000000000282947 */ /* 0x000fea0003800000 */
[----:B0-----:R-:W0:Y:S02]  /*0230*/  LDC.64 R6, c[0x0][0x380] ;  /* 0x0000e000ff067b82 */ /* 0x001e240000000a00 */
[----:B0-----:R-:W-:-:S05]  /*0240*/  IMAD.WIDE.U32 R6, R9, 0x4, R6 ;  /* 0x0000000409067825 */ /* 0x001fca00078e0006 */
[----:B------:R-:W2:Y:S02]  /*0250*/  LDG.E R5, desc[UR8][R6.64] ;  /* 0x0000000806057981 */ /* 0x000ea4000c1e1900 */
[----:B--2---:R-:W-:-:S13]  /*0260*/  ISETP.GT.U32.AND P1, PT, R8, R5, PT ;  /* 0x000000050800720c */ /* 0x004fda0003f24070 */
[----:B------:R-:W-:Y:S05]  /*0270*/  @!P1 BRA `(.L_x_1) ;  /* 0x0000000000149947 */ /* 0x000fea0003800000 */
[----:B------:R-:W0:Y:S02]  /*0280*/  LDC.64 R6, c[0x0][0x388] ;  /* 0x0000e200ff067b82 */ /* 0x000e240000000a00 */
[----:B0-----:R-:W-:-:S06]  /*0290*/  IMAD.WIDE.U32 R6, R9, 0x4, R6 ;  /* 0x0000000409067825 */ /* 0x001fcc00078e0006 */
[----:B------:R-:W2:Y:S04]  /*02a0*/  LDG.E R7, desc[UR8][R6.64] ;  /* 0x0000000806077981 */ /* 0x000ea8000c1e1900 */
[----:B------:R1:W-:Y:S04]  /*02b0*/  STS [R3], R5 ;  /* 0x0000000503007388 */ /* 0x0003e80000000800 */
[----:B--2---:R1:W-:Y:S02]  /*02c0*/  STS [R4], R7 ;  /* 0x0000000704007388 */ /* 0x0043e40000000800 */
.L_x_1:
[----:B------:R-:W-:Y:S05]  /*02d0*/  BSYNC.RECONVERGENT B0 ;  /* 0x0000000000007941 */ /* 0x000fea0003800200 */
.L_x_0:
[----:B------:R-:W-:Y:S01]  /*02e0*/  BAR.SYNC.DEFER_BLOCKING 0x0 ;  /* 0x0000000000007b1d */ /* 0x000fe20000010000 */
[C---:B------:R-:W-:Y:S02]  /*02f0*/  ISETP.GT.U32.AND P5, PT, R2.reuse, 0x7f, PT ;  /* 0x0000007f0200780c */ /* 0x040fe40003fa4070 */
[C---:B------:R-:W-:Y:S02]  /*0300*/  ISETP.GT.U32.AND P4, PT, R2.reuse, 0x3f, PT ;  /* 0x0000003f0200780c */ /* 0x040fe40003f84070 */
[C---:B------:R-:W-:Y:S01]  /*0310*/  ISETP.GT.U32.AND P3, PT, R2.reuse, 0x1f, PT ;  /* 0x0000001f0200780c */ /* 0x040fe20003f64070 */
[----:B------:R-:W-:Y:S01]  /*0320*/  BSSY.RECONVERGENT B0, `(.L_x_2) ;  /* 0x000000a000007945 */ /* 0x000fe20003800200 */
[C---:B------:R-:W-:Y:S02]  /*0330*/  ISETP.GT.U32.AND P2, PT, R2.reuse, 0xf, PT ;  /* 0x0000000f0200780c */ /* 0x040fe40003f44070 */
[----:B------:R-:W-:Y:S01]  /*0340*/  ISETP.GT.U32.AND P1, PT, R2, 0x7, PT ;  /* 0x000000070200780c */ /* 0x000fe20003f24070 */
[----:B------:R-:W-:-:S12]  /*0350*/  @P0 BRA `(.L_x_3) ;  /* 0x0000000000180947 */ /* 0x000fd80003800000 */
[----:B-1----:R-:W-:Y:S04]  /*0360*/  LDS R5, [R3] ;  /* 0x0000000003057984 */ /* 0x002fe80000000800 */
[----:B------:R-:W1:Y:S02]  /*0370*/  LDS R6, [R3+0x800] ;  /* 0x0008000003067984 */ /* 0x000e640000000800 */
[----:B-1----:R-:W-:-:S13]  /*0380*/  ISETP.GT.U32.AND P0, PT, R5, R6, PT ;  /* 0x000000060500720c */ /* 0x002fda0003f04070 */
[----:B------:R-:W-:Y:S04]  /*0390*/  @P0 STS [R3], R6 ;  /* 0x0000000603000388 */ /* 0x000fe80000000800 */
[----:B------:R-:W1:Y:S04]  /*03a0*/  @P0 LDS R5, [R4+0x800] ;  /* 0x0008000004050984 */ /* 0x000e680000000800 */
[----:B-1----:R2:W-:Y:S02]  /*03b0*/  @P0 STS [R4], R5 ;  /* 0x0000000504000388 */ /* 0x0025e40000000800 */
.L_x_3:
[----:B------:R-:W-:Y:S05]  /*03c0*/  BSYNC.RECONVERGENT B0 ;  /* 0x0000000000007941 */ /* 0x000fea0003800200 */
.L_x_2:
[----:B------:R-:W-:Y:S01]  /*03d0*/  BAR.SYNC.DEFER_BLOCKING 0x0 ;  /* 0x0000000000007b1d */ /* 0x000fe20000010000 */
[----:B------:R-:W-:-:S05]  /*03e0*/  ISETP.GT.U32.AND P0, PT, R2, 0x3, PT ;  /* 0x000000030200780c */ /* 0x000fca0003f04070 */
[----:B------:R-:W-:Y:S04]  /*03f0*/  BSSY.RECONVERGENT B0, `(.L_x_4) ;  /* 0x0000008000007945 */ /* 0x000fe80003800200 */
[----:B------:R-:W-:Y:S05]  /*0400*/  @P6 BRA `(.L_x_5) ;  /* 0x0000000000186947 */ /* 0x000fea0003800000 */
[----:B-12---:R-:W-:Y:S04]  /*0410*/  LDS R5, [R3] ;  /* 0x0000000003057984 */ /* 0x006fe80000000800 */
[----:B------:R-:W1:Y:S02]  /*0420*/  LDS R6, [R3+0x400] ;  /* 0x0004000003067984 */ /* 0x000e640000000800 */
[----:B-1----:R-:W-:-:S13]  /*0430*/  ISETP.GT.U32.AND P6, PT, R5, R6, PT ;  /* 0x000000060500720c */ /* 0x002fda0003fc4070 */
[----:B------:R-:W-:Y:S04]  /*0440*/  @P6 STS [R3], R6 ;  /* 0x0000000603006388 */ /* 0x000fe80000000800 */
[----:B------:R-:W1:Y:S04]  /*0450*/  @P6 LDS R5, [R4+0x400] ;  /* 0x0004000004056984 */ /* 0x000e680000000800 */
[----:B-1----:R3:W-:Y:S02]  /*0460*/  @P6 STS [R4], R5 ;  /* 0x0000000504006388 */ /* 0x0027e40000000800 */
.L_x_5:
[----:B------:R-:W-:Y:S05]  /*0470*/  BSYNC.RECONVERGENT B0 ;  /* 0x0000000000007941 */ /* 0x000fea0003800200 */
.L_x_4:
[----:B------:R-:W-:Y:S01]  /*0480*/  BAR.SYNC.DEFER_BLOCKING 0x0 ;  /* 0x0000000000007b1d */ /* 0x000fe20000010000 */
[----:B------:R-:W-:-:S05]  /*0490*/  ISETP.GT.U32.AND P6, PT, R2, 0x1, PT ;  /* 0x000000010200780c */ /* 0x000fca0003fc4070 */
[----:B------:R-:W-:Y:S04]  /*04a0*/  BSSY.RECONVERGENT B0, `(.L_x_6) ;  /* 0x0000008000007945 */ /* 0x000fe80003800200 */
[----:B------:R-:W-:Y:S05]  /*04b0*/  @P5 BRA `(.L_x_7) ;  /* 0x0000000000185947 */ /* 0x000fea0003800000 */
[----:B-123--:R-:W-:Y:S04]  /*04c0*/  LDS R5, [R3] ;  /* 0x0000000003057984 */ /* 0x00efe80000000800 */
[----:B------:R-:W1:Y:S02]  /*04d0*/  LDS R6, [R3+0x200] ;  /* 0x0002000003067984 */ /* 0x000e640000000800 */
[----:B-1----:R-:W-:-:S13]  /*04e0*/  ISETP.GT.U32.AND P5, PT, R5, R6, PT ;  /* 0x000000060500720c */ /* 0x002fda0003fa4070 */
[----:B------:R-:W-:Y:S04]  /*04f0*/  @P5 STS [R3], R6 ;  /* 0x0000000603005388 */ /* 0x000fe80000000800 */
[----:B------:R-:W1:Y:S04]  /*0500*/  @P5 LDS R5, [R4+0x200] ;  /* 0x0002000004055984 */ /* 0x000e680000000800 */
[----:B-1----:R4:W-:Y:S02]  /*0510*/  @P5 STS [R4], R5 ;  /* 0x0000000504005388 */ /* 0x0029e40000000800 */
.L_x_7:
[----:B------:R-:W-:Y:S05]  /*0520*/  BSYNC.RECONVERGENT B0 ;  /* 0x0000000000007941 */ /* 0x000fea0003800200 */
.L_x_6:
[----:B------:R-:W-:Y:S01]  /*0530*/  BAR.SYNC.DEFER_BLOCKING 0x0 ;  /* 0x0000000000007b1d */ /* 0x000fe20000010000 */
[----:B------:R-:W-:-:S05]  /*0540*/  ISETP.NE.AND P5, PT, R2, RZ, PT ;  /* 0x000000ff0200720c */ /* 0x000fca0003fa5270 */
[----:B------:R-:W-:Y:S04]  /*0550*/  BSSY.RECONVERGENT B0, `(.L_x_8) ;  /* 0x0000008000007945 */ /* 0x000fe80003800200 */
[----:B------:R-:W-:Y:S05]  /*0560*/  @P4 BRA `(.L_x_9) ;  /* 0x0000000000184947 */ /* 0x000fea0003800000 */
[----:B------:R-:W-:Y:S04]  /*0570*/  LDS R2, [R3] ;  /* 0x0000000003027984 */ /* 0x000fe80000000800 */
[----:B-1234-:R-:W1:Y:S02]  /*0580*/  LDS R5, [R3+0x100] ;  /* 0x0001000003057984 */ /* 0x01ee640000000800 */
[----:B-1----:R-:W-:-:S13]  /*0590*/  ISETP.GT.U32.AND P4, PT, R2, R5, PT ;  /* 0x000000050200720c */ /* 0x002fda0003f84070 */
[----:B------:R-:W-:Y:S04]  /*05a0*/  @P4 STS [R3], R5 ;  /* 0x0000000503004388 */ /* 0x000fe80000000800 */
[----:B0-----:R-:W0:Y:S04]  /*05b0*/  @P4 LDS R7, [R4+0x100] ;  /* 0x0001000004074984 */ /* 0x001e280000000800 */
[----:B0-----:R0:W-:Y:S02]  /*05c0*/  @P4 STS [R4], R7 ;  /* 0x0000000704004388 */ /* 0x0011e40000000800 */
.L_x_9:
[----:B------:R-:W-:Y:S05]  /*05d0*/  BSYNC.RECONVERGENT B0 ;  /* 0x0000000000007941 */ /* 0x000fea0003800200 */
.L_x_8:
[----:B------:R-:W-:Y:S06]  /*05e0*/  BAR.SYNC.DEFER_BLOCKING 0x0 ;  /* 0x0000000000007b1d */ /* 0x000fec0000010000 */
        /* <DEDUP_REMOVED lines=8> */
.L_x_11:
[----:B------:R-:W-:Y:S05]  /*0670*/  BSYNC.RECONVERGENT B0 ;  /* 0x0000000000007941 */ /* 0x000fea0003800200 */
.L_x_10:
        /* <DEDUP_REMOVED lines=9> */
.L_x_13:
[----:B------:R-:W-:Y:S05]  /*0710*/  BSYNC.RECONVERGENT B0 ;  /* 0x0000000000007941 */ /* 0x000fea0003800200 */
.L_x_12:
        /* <DEDUP_REMOVED lines=9> */
.L_x_15:
[----:B------:R-:W-:Y:S05]  /*07b0*/  BSYNC.RECONVERGENT B0 ;  /* 0x0000000000007941 */ /* 0x000fea0003800200 */
.L_x_14:
        /* <DEDUP_REMOVED lines=9> */
.L_x_17:
[----:B------:R-:W-:Y:S05]  /*0850*/  BSYNC.RECONVERGENT B0 ;  /* 0x0000000000007941 */ /* 0x000fea0003800200 */
.L_x_16:
        /* <DEDUP_REMOVED lines=9> */
.L_x_19:
[----:B------:R-:W-:Y:S05]  /*08f0*/  BSYNC.RECONVERGENT B0 ;  /* 0x0000000000007941 */ /* 0x000fea0003800200 */
.L_x_18:
[----:B------:R-:W-:Y:S06]  /*0900*/  BAR.SYNC.DEFER_BLOCKING 0x0 ;  /* 0x0000000000007b1d */ /* 0x000fec0000010000 */
[----:B------:R-:W-:Y:S05]  /*0910*/  @P5 EXIT ;  /* 0x000000000000594d */ /* 0x000fea0003800000 */
[----:B------:R-:W-:Y:S01]  /*0920*/  LDS R2, [R3] ;  /* 0x0000000003027984 */ /* 0x000fe20000000800 */
[----:B01----:R-:W0:Y:S03]  /*0930*/  LDC.64 R6, c[0x0][0x398] ;  /* 0x0000e600ff067b82 */ /* 0x003e260000000a00 */
[----:B--234-:R-:W1:Y:S05]  /*0940*/  LDS R5, [UR4+0x4] ;  /* 0x00000404ff057984 */ /* 0x01ce6a0008000800 */
[----:B------:R-:W2:Y:S01]  /*0950*/  LDC.64 R8, c[0x0][0x3a0] ;  /* 0x0000e800ff087b82 */ /* 0x000ea20000000a00 */
[----:B0-----:R-:W-:-:S04]  /*0960*/  IMAD.WIDE.U32 R6, R0, 0x4, R6 ;  /* 0x0000000400067825 */ /* 0x001fc800078e0006 */
[----:B--2---:R-:W-:Y:S01]  /*0970*/  IMAD.WIDE.U32 R8, R0, 0x4, R8 ;  /* 0x0000000400087825 */ /* 0x004fe200078e0008 */
[----:B-1----:R-:W-:-:S13]  /*0980*/  ISETP.GT.U32.AND P0, PT, R2, R5, PT ;  /* 0x000000050200720c */ /* 0x002fda0003f04070 */
[----:B------:R-:W-:Y:S04]  /*0990*/  @P0 STS [R3], R5 ;  /* 0x0000000503000388 */ /* 0x000fe80000000800 */
[----:B------:R-:W0:Y:S04]  /*09a0*/  @P0 LDS R11, [UR4+0x1004] ;  /* 0x00100404ff0b0984 */ /* 0x000e280008000800 */
[----:B0-----:R-:W-:Y:S04]  /*09b0*/  @P0 STS [R4], R11 ;  /* 0x0000000b04000388 */ /* 0x001fe80000000800 */
[----:B------:R-:W0:Y:S04]  /*09c0*/  LDS R13, [UR4] ;  /* 0x00000004ff0d7984 */ /* 0x000e280008000800 */
[----:B------:R-:W1:Y:S04]  /*09d0*/  LDS R15, [UR4+0x1000] ;  /* 0x00100004ff0f7984 */ /* 0x000e680008000800 */
[----:B0-----:R-:W-:Y:S04]  /*09e0*/  STG.E desc[UR8][R6.64], R13 ;  /* 0x0000000d06007986 */ /* 0x001fe8000c101908 */
[----:B-1----:R-:W-:Y:S01]  /*09f0*/  STG.E desc[UR8][R8.64], R15 ;  /* 0x0000000f08007986 */ /* 0x002fe2000c101908 */
[----:B------:R-:W-:Y:S05]  /*0a00*/  EXIT ;  /* 0x000000000000794d */ /* 0x000fea0003800000 */
.L_x_20:
[----:B------:R-:W-:-:S00]  /*0a10*/  BRA `(.L_x_20) ;  /* 0xfffffffc00fc7947 */ /* 0x000fc0000383ffff */
[----:B------:R-:W-:-:S00]  /*0a20*/  NOP ;  /* 0x0000000000007918 */ /* 0x000fc00000000000 */
        /* <DEDUP_REMOVED lines=13> */
.L_x_21:


//--------------------- .nv.shared._Z16reduction_kernelPjS_jS_S_j --------------------------
	.section	.nv.shared._Z16reduction_kernelPjS_jS_S_j,"aw",@nobits
	.sectionflags	@""
	.align	4
.nv.shared._Z16reduction_kernelPjS_jS_S_j:
	.zero		9216


//--------------------- .nv.shared.reserved.0     --------------------------
	.section	.nv.shared.reserved.0,"aw",@nobits
	.weak		__nv_reservedSMEM_offset_0_alias
	.size		__nv_reservedSMEM_offset_0_alias, 0, 64
	.other		__nv_reservedSMEM_offset_0_alias,@"STO_CUDA_RESERVED_SHARED STV_DEFAULT"
__nv_reservedSMEM_offset_0_alias:
	.zero		0
	.zero		64


//--------------------- .nv.constant0._Z16reduction_kernelPjS_jS_S_j --------------------------
	.section	.nv.constant0._Z16reduction_kernelPjS_jS_S_j,"a",@progbits
	.sectionflags	@""
	.align	4
.nv.constant0._Z16reduction_kernelPjS_jS_S_j:
	.zero		940


//--------------------- SYMBOLS --------------------------

	.type		.nv.reservedSmem.offset0,@object
	.size		.nv.reservedSmem.offset0,0x4
	.type		.nv.reservedSmem.cap,@object
	.size		.nv.reservedSmem.cap,0x4
